//
// Generated by NVIDIA NVVM Compiler
//
// Compiler Build ID: CL-36424714
// Cuda compilation tools, release 13.0, V13.0.88
// Based on NVVM 20.0.0
//

.version 9.0
.target sm_100
.address_size 64

	// .globl	_Z14add_arrays_gpuPfS_S_i

.visible .entry _Z14add_arrays_gpuPfS_S_i(
	.param .u64 .ptr .align 1 _Z14add_arrays_gpuPfS_S_i_param_0,
	.param .u64 .ptr .align 1 _Z14add_arrays_gpuPfS_S_i_param_1,
	.param .u64 .ptr .align 1 _Z14add_arrays_gpuPfS_S_i_param_2,
	.param .u32 _Z14add_arrays_gpuPfS_S_i_param_3
)
{
	.reg .pred 	%p<2>;
	.reg .b32 	%r<6>;
	.reg .b32 	%f<4>;
	.reg .b64 	%rd<11>;

	ld.param.u64 	%rd1, [_Z14add_arrays_gpuPfS_S_i_param_0];
	ld.param.u64 	%rd2, [_Z14add_arrays_gpuPfS_S_i_param_1];
	ld.param.u64 	%rd3, [_Z14add_arrays_gpuPfS_S_i_param_2];
	ld.param.u32 	%r2, [_Z14add_arrays_gpuPfS_S_i_param_3];
	mov.u32 	%r3, %ctaid.x;
	mov.u32 	%r4, %ntid.x;
	mov.u32 	%r5, %tid.x;
	mad.lo.s32 	%r1, %r3, %r4, %r5;
	setp.ge.s32 	%p1, %r1, %r2;
	@%p1 bra 	$L__BB0_2;
	cvta.to.global.u64 	%rd4, %rd1;
	cvta.to.global.u64 	%rd5, %rd2;
	cvta.to.global.u64 	%rd6, %rd3;
	mul.wide.s32 	%rd7, %r1, 4;
	add.s64 	%rd8, %rd4, %rd7;
	ld.global.f32 	%f1, [%rd8];
	add.s64 	%rd9, %rd5, %rd7;
	ld.global.f32 	%f2, [%rd9];
	add.f32 	%f3, %f1, %f2;
	add.s64 	%rd10, %rd6, %rd7;
	st.global.f32 	[%rd10], %f3;
$L__BB0_2:
	ret;

}


// ===== COMPILED SASS (sm_100) =====

	.target	sm_100

	.elftype	@"ET_EXEC"


//--------------------- .note.nv.tkinfo           --------------------------
	.section	.note.nv.tkinfo,"",@"SHT_NOTE"
	.sectionflags	@"SHF_NOTE_NV_TKINFO"
	.tkinfo
        /*0018*/ 	.word	0x00000002
        /*0030*/ 	.string	""
        /*0030*/ 	.string	"ptxas"
        /*0030*/ 	.string	"Cuda compilation tools, release 13.0, V13.0.88"
        /*0030*/ 	.string	"Build cuda_13.0.r13.0/compiler.36424714_0"
        /*0030*/ 	.string	"-arch sm_100 -m 64 "



//--------------------- .note.nv.cuinfo           --------------------------
	.section	.note.nv.cuinfo,"",@"SHT_NOTE"
	.sectionflags	@"SHF_NOTE_NV_CUINFO"
        /*0018*/ 	.short	0x0002
        /*001a*/ 	.short	0x0064
        /*001c*/ 	.short	0x0082
	.zero		2


//--------------------- .nv.info                  --------------------------
	.section	.nv.info,"",@"SHT_CUDA_INFO"
	.align	4


	//----- nvinfo : EIATTR_REGCOUNT
	.align		4
        /*0000*/ 	.byte	0x04, 0x2f
        /*0002*/ 	.short	(.L_1 - .L_0)
	.align		4
.L_0:
        /*0004*/ 	.word	index@(_Z14add_arrays_gpuPfS_S_i)
        /*0008*/ 	.word	0x0000000c


	//----- nvinfo : EIATTR_FRAME_SIZE
	.align		4
.L_1:
        /*000c*/ 	.byte	0x04, 0x11
        /*000e*/ 	.short	(.L_3 - .L_2)
	.align		4
.L_2:
        /*0010*/ 	.word	index@(_Z14add_arrays_gpuPfS_S_i)
        /*0014*/ 	.word	0x00000000


	//----- nvinfo : EIATTR_MIN_STACK_SIZE
	.align		4
.L_3:
        /*0018*/ 	.byte	0x04, 0x12
        /*001a*/ 	.short	(.L_5 - .L_4)
	.align		4
.L_4:
        /*001c*/ 	.word	index@(_Z14add_arrays_gpuPfS_S_i)
        /*0020*/ 	.word	0x00000000
.L_5:


//--------------------- .nv.compat                --------------------------
	.section	.nv.compat,"",@"SHT_CUDA_COMPAT_INFO"
	.align	4
        /*0000*/ 	.byte	0x02, 0x09, 0x00, 0x00, 0x02, 0x02, 0x01, 0x00, 0x02, 0x05, 0x05, 0x00, 0x03, 0x07, 0x01, 0x01
        /*0010*/ 	.byte	0x02, 0x03, 0x00, 0x00, 0x02, 0x06, 0x01, 0x00, 0x04, 0x0b, 0x08, 0x00, 0x09, 0x00, 0x00, 0x00
        /*0020*/ 	.byte	0x00, 0x00, 0x00, 0x00


//--------------------- .nv.info._Z14add_arrays_gpuPfS_S_i --------------------------
	.section	.nv.info._Z14add_arrays_gpuPfS_S_i,"",@"SHT_CUDA_INFO"
	.sectionflags	@""
	.align	4


	//----- nvinfo : EIATTR_CUDA_API_VERSION
	.align		4
        /*0000*/ 	.byte	0x04, 0x37
        /*0002*/ 	.short	(.L_7 - .L_6)
.L_6:
        /*0004*/ 	.word	0x00000082


	//----- nvinfo : EIATTR_KPARAM_INFO
	.align		4
.L_7:
        /*0008*/ 	.byte	0x04, 0x17
        /*000a*/ 	.short	(.L_9 - .L_8)
.L_8:
        /*000c*/ 	.word	0x00000000
        /*0010*/ 	.short	0x0003
        /*0012*/ 	.short	0x0018
        /*0014*/ 	.byte	0x00, 0xf0, 0x11, 0x00


	//----- nvinfo : EIATTR_KPARAM_INFO
	.align		4
.L_9:
        /*0018*/ 	.byte	0x04, 0x17
        /*001a*/ 	.short	(.L_11 - .L_10)
.L_10:
        /*001c*/ 	.word	0x00000000
        /*0020*/ 	.short	0x0002
        /*0022*/ 	.short	0x0010
        /*0024*/ 	.byte	0x00, 0xf5, 0x21, 0x00


	//----- nvinfo : EIATTR_KPARAM_INFO
	.align		4
.L_11:
        /*0028*/ 	.byte	0x04, 0x17
        /*002a*/ 	.short	(.L_13 - .L_12)
.L_12:
        /*002c*/ 	.word	0x00000000
        /*0030*/ 	.short	0x0001
        /*0032*/ 	.short	0x0008
        /*0034*/ 	.byte	0x00, 0xf5, 0x21, 0x00


	//----- nvinfo : EIATTR_KPARAM_INFO
	.align		4
.L_13:
        /*0038*/ 	.byte	0x04, 0x17
        /*003a*/ 	.short	(.L_15 - .L_14)
.L_14:
        /*003c*/ 	.word	0x00000000
        /*0040*/ 	.short	0x0000
        /*0042*/ 	.short	0x0000
        /*0044*/ 	.byte	0x00, 0xf5, 0x21, 0x00


	//----- nvinfo : EIATTR_SPARSE_MMA_MASK
	.align		4
.L_15:
        /*0048*/ 	.byte	0x03, 0x50
        /*004a*/ 	.short	0x0000


	//----- nvinfo : EIATTR_MAXREG_COUNT
	.align		4
        /*004c*/ 	.byte	0x03, 0x1b
        /*004e*/ 	.short	0x00ff


	//----- nvinfo : EIATTR_MERCURY_ISA_VERSION
	.align		4
        /*0050*/ 	.byte	0x03, 0x5f
        /*0052*/ 	.short	0x0101


	//----- nvinfo : EIATTR_VRC_CTA_INIT_COUNT
	.align		4
        /*0054*/ 	.byte	0x02, 0x4a
	.zero		1
	.zero		1


	//----- nvinfo : EIATTR_EXIT_INSTR_OFFSETS
	.align		4
        /*0058*/ 	.byte	0x04, 0x1c
        /*005a*/ 	.short	(.L_17 - .L_16)


	//   ....[0]....
.L_16:
        /*005c*/ 	.word	0x00000070


	//   ....[1]....
        /*0060*/ 	.word	0x00000130


	//----- nvinfo : EIATTR_CBANK_PARAM_SIZE
	.align		4
.L_17:
        /*0064*/ 	.byte	0x03, 0x19
        /*0066*/ 	.short	0x001c


	//----- nvinfo : EIATTR_PARAM_CBANK
	.align		4
        /*0068*/ 	.byte	0x04, 0x0a
        /*006a*/ 	.short	(.L_19 - .L_18)
	.align		4
.L_18:
        /*006c*/ 	.word	index@(.nv.constant0._Z14add_arrays_gpuPfS_S_i)
        /*0070*/ 	.short	0x0380
        /*0072*/ 	.short	0x001c


	//----- nvinfo : EIATTR_SW_WAR
	.align		4
.L_19:
        /*0074*/ 	.byte	0x04, 0x36
        /*0076*/ 	.short	(.L_21 - .L_20)
.L_20:
        /*0078*/ 	.word	0x00000008
.L_21:


//--------------------- .nv.callgraph             --------------------------
	.section	.nv.callgraph,"",@"SHT_CUDA_CALLGRAPH"
	.align	4
	.sectionentsize	8
	.align		4
        /*0000*/ 	.word	0x00000000
	.align		4
        /*0004*/ 	.word	0xffffffff
	.align		4
        /*0008*/ 	.word	0x00000000
	.align		4
        /*000c*/ 	.word	0xfffffffe
	.align		4
        /*0010*/ 	.word	0x00000000
	.align		4
        /*0014*/ 	.word	0xfffffffd
	.align		4
        /*0018*/ 	.word	0x00000000
	.align		4
        /*001c*/ 	.word	0xfffffffc


//--------------------- .text._Z14add_arrays_gpuPfS_S_i --------------------------
	.section	.text._Z14add_arrays_gpuPfS_S_i,"ax",@progbits
	.align	128
        .global         _Z14add_arrays_gpuPfS_S_i
        .type           _Z14add_arrays_gpuPfS_S_i,@function
        .size           _Z14add_arrays_gpuPfS_S_i,(.L_x_1 - _Z14add_arrays_gpuPfS_S_i)
        .other          _Z14add_arrays_gpuPfS_S_i,@"STO_CUDA_ENTRY STV_DEFAULT"
_Z14add_arrays_gpuPfS_S_i:
.text._Z14add_arrays_gpuPfS_S_i:
[----:B------:R-:W-:Y:S01]  /*0000*/  LDC R1, c[0x0][0x37c] ;  /* 0x0000df00ff017b82 */ /* 0x000fe20000000800 */
[----:B------:R-:W0:Y:S07]  /*0010*/  S2R R0, SR_TID.X ;  /* 0x0000000000007919 */ /* 0x000e2e0000002100 */
[----:B------:R-:W0:Y:S01]  /*0020*/  S2UR UR4, SR_CTAID.X ;  /* 0x00000000000479c3 */ /* 0x000e220000002500 */
[----:B------:R-:W1:Y:S07]  /*0030*/  LDCU UR5, c[0x0][0x398] ;  /* 0x00007300ff0577ac */ /* 0x000e6e0008000800 */
[----:B------:R-:W0:Y:S02]  /*0040*/  LDC R9, c[0x0][0x360] ;  /* 0x0000d800ff097b82 */ /* 0x000e240000000800 */
[----:B0-----:R-:W-:-:S05]  /*0050*/  IMAD R9, R9, UR4, R0 ;  /* 0x0000000409097c24 */ /* 0x001fca000f8e0200 */
[----:B-1----:R-:W-:-:S13]  /*0060*/  ISETP.GE.AND P0, PT, R9, UR5, PT ;  /* 0x0000000509007c0c */ /* 0x002fda000bf06270 */
[----:B------:R-:W-:Y:S05]  /*0070*/  @P0 EXIT ;  /* 0x000000000000094d */ /* 0x000fea0003800000 */
[----:B------:R-:W0:Y:S01]  /*0080*/  LDC.64 R2, c[0x0][0x380] ;  /* 0x0000e000ff027b82 */ /* 0x000e220000000a00 */
[----:B------:R-:W1:Y:S07]  /*0090*/  LDCU.64 UR4, c[0x0][0x358] ;  /* 0x00006b00ff0477ac */ /* 0x000e6e0008000a00 */
[----:B------:R-:W2:Y:S08]  /*00a0*/  LDC.64 R4, c[0x0][0x388] ;  /* 0x0000e200ff047b82 */ /* 0x000eb00000000a00 */
[----:B------:R-:W3:Y:S01]  /*00b0*/  LDC.64 R6, c[0x0][0x390] ;  /* 0x0000e400ff067b82 */ /* 0x000ee20000000a00 */
[----:B0-----:R-:W-:-:S06]  /*00c0*/  IMAD.WIDE R2, R9, 0x4, R2 ;  /* 0x0000000409027825 */ /* 0x001fcc00078e0202 */
[----:B-1----:R-:W4:Y:S01]  /*00d0*/  LDG.E R2, desc[UR4][R2.64] ;  /* 0x0000000402027981 */ /* 0x002f22000c1e1900 */
[----:B--2---:R-:W-:-:S06]  /*00e0*/  IMAD.WIDE R4, R9, 0x4, R4 ;  /* 0x0000000409047825 */ /* 0x004fcc00078e0204 */
[----:B------:R-:W4:Y:S01]  /*00f0*/  LDG.E R5, desc[UR4][R4.64] ;  /* 0x0000000404057981 */ /* 0x000f22000c1e1900 */
[----:B---3--:R-:W-:-:S04]  /*0100*/  IMAD.WIDE R6, R9, 0x4, R6 ;  /* 0x0000000409067825 */ /* 0x008fc800078e0206 */
[----:B----4-:R-:W-:-:S05]  /*0110*/  FADD R9, R2, R5 ;  /* 0x0000000502097221 */ /* 0x010fca0000000000 */
[----:B------:R-:W-:Y:S01]  /*0120*/  STG.E desc[UR4][R6.64], R9 ;  /* 0x0000000906007986 */ /* 0x000fe2000c101904 */
[----:B------:R-:W-:Y:S05]  /*0130*/  EXIT ;  /* 0x000000000000794d */ /* 0x000fea0003800000 */
.L_x_0:
[----:B------:R-:W-:-:S00]  /*0140*/  BRA `(.L_x_0) ;  /* 0xfffffffc00fc7947 */ /* 0x000fc0000383ffff */
[----:B------:R-:W-:-:S00]  /*0150*/  NOP ;  /* 0x0000000000007918 */ /* 0x000fc00000000000 */
        /* <DEDUP_REMOVED lines=10> */
.L_x_1:


//--------------------- .nv.shared.reserved.0     --------------------------
	.section	.nv.shared.reserved.0,"aw",@nobits
	.weak		__nv_reservedSMEM_offset_0_alias
	.size		__nv_reservedSMEM_offset_0_alias, 0, 64
	.other		__nv_reservedSMEM_offset_0_alias,@"STO_CUDA_RESERVED_SHARED STV_DEFAULT"
__nv_reservedSMEM_offset_0_alias:
	.zero		0
	.zero		64


//--------------------- .nv.constant0._Z14add_arrays_gpuPfS_S_i --------------------------
	.section	.nv.constant0._Z14add_arrays_gpuPfS_S_i,"a",@progbits
	.sectionflags	@""
	.align	4
.nv.constant0._Z14add_arrays_gpuPfS_S_i:
	.zero		924


//--------------------- SYMBOLS --------------------------

	.type		.nv.reservedSmem.offset0,@object
	.size		.nv.reservedSmem.offset0,0x4
